//
// Generated by NVIDIA NVVM Compiler
//
// Compiler Build ID: CL-36424714
// Cuda compilation tools, release 13.0, V13.0.88
// Based on NVVM 20.0.0
//

.version 9.0
.target sm_100
.address_size 64

	// .globl	_Z12suma2D_SHMEMPfS_ii
// _ZZ12suma2D_SHMEMPfS_iiE4temp has been demoted

.visible .entry _Z12suma2D_SHMEMPfS_ii(
	.param .u64 .ptr .align 1 _Z12suma2D_SHMEMPfS_ii_param_0,
	.param .u64 .ptr .align 1 _Z12suma2D_SHMEMPfS_ii_param_1,
	.param .u32 _Z12suma2D_SHMEMPfS_ii_param_2,
	.param .u32 _Z12suma2D_SHMEMPfS_ii_param_3
)
{
	.reg .pred 	%p<35>;
	.reg .b16 	%rs<6>;
	.reg .b32 	%r<84>;
	.reg .b32 	%f<29>;
	.reg .b64 	%rd<17>;
	// demoted variable
	.shared .align 4 .b8 _ZZ12suma2D_SHMEMPfS_iiE4temp[4096];
	ld.param.u64 	%rd3, [_Z12suma2D_SHMEMPfS_ii_param_0];
	ld.param.u64 	%rd4, [_Z12suma2D_SHMEMPfS_ii_param_1];
	ld.param.u32 	%r25, [_Z12suma2D_SHMEMPfS_ii_param_2];
	ld.param.u32 	%r26, [_Z12suma2D_SHMEMPfS_ii_param_3];
	cvta.to.global.u64 	%rd1, %rd3;
	cvta.to.global.u64 	%rd5, %rd4;
	mov.u32 	%r27, %tid.x;
	mov.u32 	%r28, %tid.y;
	mov.u32 	%r29, %ntid.y;
	mad.lo.s32 	%r30, %r28, %r29, %r27;
	mov.u32 	%r31, %ntid.x;
	mov.u32 	%r32, %ctaid.x;
	mad.lo.s32 	%r33, %r31, %r32, %r27;
	mov.u32 	%r34, %ctaid.y;
	mad.lo.s32 	%r35, %r29, %r34, %r28;
	mad.lo.s32 	%r1, %r25, %r35, %r33;
	mul.wide.s32 	%rd6, %r1, 4;
	add.s64 	%rd2, %rd5, %rd6;
	mov.b32 	%r36, 0;
	st.global.u32 	[%rd2], %r36;
	shl.b32 	%r37, %r30, 2;
	mov.u32 	%r38, _ZZ12suma2D_SHMEMPfS_iiE4temp;
	add.s32 	%r2, %r38, %r37;
	st.shared.u32 	[%r2], %r36;
	not.b32 	%r39, %r25;
	mul.lo.s32 	%r3, %r26, %r39;
	add.s32 	%r4, %r25, 1;
	mad.lo.s32 	%r40, %r26, %r25, %r26;
	setp.gt.s32 	%p1, %r3, %r40;
	mov.f32 	%f25, 0f00000000;
	@%p1 bra 	$L__BB0_21;
	div.s32 	%r5, %r1, %r25;
	mul.lo.s32 	%r6, %r25, %r25;
	mul.lo.s32 	%r41, %r4, %r26;
	shl.b32 	%r7, %r41, 1;
	add.s32 	%r81, %r1, %r3;
	neg.s32 	%r83, %r7;
	cvt.u16.u32 	%rs1, %r25;
	shl.b16 	%rs2, %rs1, 1;
	add.s16 	%rs3, %rs2, 2;
	cvt.u16.u32 	%rs4, %r26;
	mul.lo.s16 	%rs5, %rs3, %rs4;
	cvt.u32.u16 	%r42, %rs5;
	and.b32  	%r43, %r42, 2;
	neg.s32 	%r79, %r43;
	mov.f32 	%f25, 0f00000000;
$L__BB0_2:
	.pragma "nounroll";
	setp.lt.s32 	%p2, %r81, 0;
	setp.ge.s32 	%p3, %r81, %r6;
	or.pred  	%p4, %p2, %p3;
	@%p4 bra 	$L__BB0_5;
	div.s32 	%r45, %r81, %r25;
	sub.s32 	%r47, %r45, %r5;
	mad.lo.s32 	%r48, %r47, %r25, %r1;
	sub.s32 	%r49, %r48, %r26;
	setp.lt.s32 	%p5, %r81, %r49;
	add.s32 	%r50, %r48, %r26;
	setp.gt.s32 	%p6, %r81, %r50;
	or.pred  	%p7, %p5, %p6;
	@%p7 bra 	$L__BB0_5;
	mul.wide.u32 	%rd7, %r81, 4;
	add.s64 	%rd8, %rd1, %rd7;
	ld.global.f32 	%f16, [%rd8];
	add.f32 	%f25, %f25, %f16;
	st.shared.f32 	[%r2], %f25;
$L__BB0_5:
	add.s32 	%r81, %r81, 1;
	add.s32 	%r83, %r83, 1;
	add.s32 	%r79, %r79, 1;
	setp.ne.s32 	%p8, %r79, 1;
	@%p8 bra 	$L__BB0_2;
	setp.lt.u32 	%p9, %r7, 3;
	@%p9 bra 	$L__BB0_21;
	add.s32 	%r82, %r81, 3;
$L__BB0_8:
	add.s32 	%r20, %r82, -2;
	add.s32 	%r21, %r82, -3;
	setp.lt.s32 	%p10, %r21, 0;
	setp.ge.s32 	%p11, %r21, %r6;
	or.pred  	%p12, %p10, %p11;
	@%p12 bra 	$L__BB0_11;
	div.s32 	%r52, %r21, %r25;
	sub.s32 	%r54, %r52, %r5;
	mad.lo.s32 	%r55, %r54, %r25, %r1;
	sub.s32 	%r56, %r55, %r26;
	setp.lt.s32 	%p13, %r21, %r56;
	add.s32 	%r57, %r55, %r26;
	setp.gt.s32 	%p14, %r21, %r57;
	or.pred  	%p15, %p13, %p14;
	@%p15 bra 	$L__BB0_11;
	mul.wide.u32 	%rd9, %r21, 4;
	add.s64 	%rd10, %rd1, %rd9;
	ld.global.f32 	%f17, [%rd10];
	add.f32 	%f25, %f25, %f17;
	st.shared.f32 	[%r2], %f25;
$L__BB0_11:
	setp.lt.s32 	%p16, %r20, 0;
	setp.ge.s32 	%p17, %r20, %r6;
	or.pred  	%p18, %p16, %p17;
	@%p18 bra 	$L__BB0_14;
	div.s32 	%r59, %r20, %r25;
	sub.s32 	%r61, %r59, %r5;
	mad.lo.s32 	%r62, %r61, %r25, %r1;
	sub.s32 	%r63, %r62, %r26;
	setp.lt.s32 	%p19, %r20, %r63;
	add.s32 	%r64, %r62, %r26;
	setp.gt.s32 	%p20, %r20, %r64;
	or.pred  	%p21, %p19, %p20;
	@%p21 bra 	$L__BB0_14;
	mul.wide.u32 	%rd11, %r20, 4;
	add.s64 	%rd12, %rd1, %rd11;
	ld.global.f32 	%f18, [%rd12];
	add.f32 	%f25, %f25, %f18;
	st.shared.f32 	[%r2], %f25;
$L__BB0_14:
	add.s32 	%r22, %r20, 1;
	setp.lt.s32 	%p22, %r22, 0;
	setp.ge.s32 	%p23, %r22, %r6;
	or.pred  	%p24, %p22, %p23;
	@%p24 bra 	$L__BB0_17;
	div.s32 	%r66, %r22, %r25;
	sub.s32 	%r68, %r66, %r5;
	mad.lo.s32 	%r69, %r68, %r25, %r1;
	sub.s32 	%r70, %r69, %r26;
	setp.lt.s32 	%p25, %r22, %r70;
	add.s32 	%r71, %r69, %r26;
	setp.gt.s32 	%p26, %r22, %r71;
	or.pred  	%p27, %p25, %p26;
	@%p27 bra 	$L__BB0_17;
	mul.wide.u32 	%rd13, %r22, 4;
	add.s64 	%rd14, %rd1, %rd13;
	ld.global.f32 	%f19, [%rd14];
	add.f32 	%f25, %f25, %f19;
	st.shared.f32 	[%r2], %f25;
$L__BB0_17:
	setp.lt.s32 	%p28, %r82, 0;
	setp.ge.s32 	%p29, %r82, %r6;
	or.pred  	%p30, %p28, %p29;
	@%p30 bra 	$L__BB0_20;
	div.s32 	%r73, %r82, %r25;
	sub.s32 	%r75, %r73, %r5;
	mad.lo.s32 	%r76, %r75, %r25, %r1;
	sub.s32 	%r77, %r76, %r26;
	setp.lt.s32 	%p31, %r82, %r77;
	add.s32 	%r78, %r76, %r26;
	setp.gt.s32 	%p32, %r82, %r78;
	or.pred  	%p33, %p31, %p32;
	@%p33 bra 	$L__BB0_20;
	mul.wide.u32 	%rd15, %r82, 4;
	add.s64 	%rd16, %rd1, %rd15;
	ld.global.f32 	%f20, [%rd16];
	add.f32 	%f25, %f25, %f20;
	st.shared.f32 	[%r2], %f25;
$L__BB0_20:
	add.s32 	%r83, %r83, 4;
	add.s32 	%r82, %r82, 4;
	setp.ne.s32 	%p34, %r83, 1;
	@%p34 bra 	$L__BB0_8;
$L__BB0_21:
	st.global.f32 	[%rd2], %f25;
	ret;

}


// ===== COMPILED SASS (sm_100) =====

	.target	sm_100

	.elftype	@"ET_EXEC"


//--------------------- .note.nv.tkinfo           --------------------------
	.section	.note.nv.tkinfo,"",@"SHT_NOTE"
	.sectionflags	@"SHF_NOTE_NV_TKINFO"
	.tkinfo
        /*0018*/ 	.word	0x00000002
        /*0030*/ 	.string	""
        /*0030*/ 	.string	"ptxas"
        /*0030*/ 	.string	"Cuda compilation tools, release 13.0, V13.0.88"
        /*0030*/ 	.string	"Build cuda_13.0.r13.0/compiler.36424714_0"
        /*0030*/ 	.string	"-arch sm_100 -m 64 "



//--------------------- .note.nv.cuinfo           --------------------------
	.section	.note.nv.cuinfo,"",@"SHT_NOTE"
	.sectionflags	@"SHF_NOTE_NV_CUINFO"
        /*0018*/ 	.short	0x0002
        /*001a*/ 	.short	0x0064
        /*001c*/ 	.short	0x0082
	.zero		2


//--------------------- .nv.info                  --------------------------
	.section	.nv.info,"",@"SHT_CUDA_INFO"
	.align	4


	//----- nvinfo : EIATTR_REGCOUNT
	.align		4
        /*0000*/ 	.byte	0x04, 0x2f
        /*0002*/ 	.short	(.L_1 - .L_0)
	.align		4
.L_0:
        /*0004*/ 	.word	index@(_Z12suma2D_SHMEMPfS_ii)
        /*0008*/ 	.word	0x00000019


	//----- nvinfo : EIATTR_FRAME_SIZE
	.align		4
.L_1:
        /*000c*/ 	.byte	0x04, 0x11
        /*000e*/ 	.short	(.L_3 - .L_2)
	.align		4
.L_2:
        /*0010*/ 	.word	index@(_Z12suma2D_SHMEMPfS_ii)
        /*0014*/ 	.word	0x00000000


	//----- nvinfo : EIATTR_MIN_STACK_SIZE
	.align		4
.L_3:
        /*0018*/ 	.byte	0x04, 0x12
        /*001a*/ 	.short	(.L_5 - .L_4)
	.align		4
.L_4:
        /*001c*/ 	.word	index@(_Z12suma2D_SHMEMPfS_ii)
        /*0020*/ 	.word	0x00000000
.L_5:


//--------------------- .nv.compat                --------------------------
	.section	.nv.compat,"",@"SHT_CUDA_COMPAT_INFO"
	.align	4
        /*0000*/ 	.byte	0x02, 0x09, 0x00, 0x00, 0x02, 0x02, 0x01, 0x00, 0x02, 0x05, 0x05, 0x00, 0x03, 0x07, 0x01, 0x01
        /*0010*/ 	.byte	0x02, 0x03, 0x00, 0x00, 0x02, 0x06, 0x01, 0x00, 0x04, 0x0b, 0x08, 0x00, 0x09, 0x00, 0x00, 0x00
        /*0020*/ 	.byte	0x00, 0x00, 0x00, 0x00


//--------------------- .nv.info._Z12suma2D_SHMEMPfS_ii --------------------------
	.section	.nv.info._Z12suma2D_SHMEMPfS_ii,"",@"SHT_CUDA_INFO"
	.sectionflags	@""
	.align	4


	//----- nvinfo : EIATTR_CUDA_API_VERSION
	.align		4
        /*0000*/ 	.byte	0x04, 0x37
        /*0002*/ 	.short	(.L_7 - .L_6)
.L_6:
        /*0004*/ 	.word	0x00000082


	//----- nvinfo : EIATTR_KPARAM_INFO
	.align		4
.L_7:
        /*0008*/ 	.byte	0x04, 0x17
        /*000a*/ 	.short	(.L_9 - .L_8)
.L_8:
        /*000c*/ 	.word	0x00000000
        /*0010*/ 	.short	0x0003
        /*0012*/ 	.short	0x0014
        /*0014*/ 	.byte	0x00, 0xf0, 0x11, 0x00


	//----- nvinfo : EIATTR_KPARAM_INFO
	.align		4
.L_9:
        /*0018*/ 	.byte	0x04, 0x17
        /*001a*/ 	.short	(.L_11 - .L_10)
.L_10:
        /*001c*/ 	.word	0x00000000
        /*0020*/ 	.short	0x0002
        /*0022*/ 	.short	0x0010
        /*0024*/ 	.byte	0x00, 0xf0, 0x11, 0x00


	//----- nvinfo : EIATTR_KPARAM_INFO
	.align		4
.L_11:
        /*0028*/ 	.byte	0x04, 0x17
        /*002a*/ 	.short	(.L_13 - .L_12)
.L_12:
        /*002c*/ 	.word	0x00000000
        /*0030*/ 	.short	0x0001
        /*0032*/ 	.short	0x0008
        /*0034*/ 	.byte	0x00, 0xf5, 0x21, 0x00


	//----- nvinfo : EIATTR_KPARAM_INFO
	.align		4
.L_13:
        /*0038*/ 	.byte	0x04, 0x17
        /*003a*/ 	.short	(.L_15 - .L_14)
.L_14:
        /*003c*/ 	.word	0x00000000
        /*0040*/ 	.short	0x0000
        /*0042*/ 	.short	0x0000
        /*0044*/ 	.byte	0x00, 0xf5, 0x21, 0x00


	//----- nvinfo : EIATTR_SPARSE_MMA_MASK
	.align		4
.L_15:
        /*0048*/ 	.byte	0x03, 0x50
        /*004a*/ 	.short	0x0000


	//----- nvinfo : EIATTR_MAXREG_COUNT
	.align		4
        /*004c*/ 	.byte	0x03, 0x1b
        /*004e*/ 	.short	0x00ff


	//----- nvinfo : EIATTR_MERCURY_ISA_VERSION
	.align		4
        /*0050*/ 	.byte	0x03, 0x5f
        /*0052*/ 	.short	0x0101


	//----- nvinfo : EIATTR_VRC_CTA_INIT_COUNT
	.align		4
        /*0054*/ 	.byte	0x02, 0x4a
	.zero		1
	.zero		1


	//----- nvinfo : EIATTR_EXIT_INSTR_OFFSETS
	.align		4
        /*0058*/ 	.byte	0x04, 0x1c
        /*005a*/ 	.short	(.L_17 - .L_16)


	//   ....[0]....
.L_16:
        /*005c*/ 	.word	0x00001210


	//----- nvinfo : EIATTR_CRS_STACK_SIZE
	.align		4
.L_17:
        /*0060*/ 	.byte	0x04, 0x1e
        /*0062*/ 	.short	(.L_19 - .L_18)
.L_18:
        /*0064*/ 	.word	0x00000000


	//----- nvinfo : EIATTR_CBANK_PARAM_SIZE
	.align		4
.L_19:
        /*0068*/ 	.byte	0x03, 0x19
        /*006a*/ 	.short	0x0018


	//----- nvinfo : EIATTR_PARAM_CBANK
	.align		4
        /*006c*/ 	.byte	0x04, 0x0a
        /*006e*/ 	.short	(.L_21 - .L_20)
	.align		4
.L_20:
        /*0070*/ 	.word	index@(.nv.constant0._Z12suma2D_SHMEMPfS_ii)
        /*0074*/ 	.short	0x0380
        /*0076*/ 	.short	0x0018


	//----- nvinfo : EIATTR_SW_WAR
	.align		4
.L_21:
        /*0078*/ 	.byte	0x04, 0x36
        /*007a*/ 	.short	(.L_23 - .L_22)
.L_22:
        /*007c*/ 	.word	0x00000008
.L_23:


//--------------------- .nv.callgraph             --------------------------
	.section	.nv.callgraph,"",@"SHT_CUDA_CALLGRAPH"
	.align	4
	.sectionentsize	8
	.align		4
        /*0000*/ 	.word	0x00000000
	.align		4
        /*0004*/ 	.word	0xffffffff
	.align		4
        /*0008*/ 	.word	0x00000000
	.align		4
        /*000c*/ 	.word	0xfffffffe
	.align		4
        /*0010*/ 	.word	0x00000000
	.align		4
        /*0014*/ 	.word	0xfffffffd
	.align		4
        /*0018*/ 	.word	0x00000000
	.align		4
        /*001c*/ 	.word	0xfffffffc


//--------------------- .text._Z12suma2D_SHMEMPfS_ii --------------------------
	.section	.text._Z12suma2D_SHMEMPfS_ii,"ax",@progbits
	.align	128
        .global         _Z12suma2D_SHMEMPfS_ii
        .type           _Z12suma2D_SHMEMPfS_ii,@function
        .size           _Z12suma2D_SHMEMPfS_ii,(.L_x_14 - _Z12suma2D_SHMEMPfS_ii)
        .other          _Z12suma2D_SHMEMPfS_ii,@"STO_CUDA_ENTRY STV_DEFAULT"
_Z12suma2D_SHMEMPfS_ii:
.text._Z12suma2D_SHMEMPfS_ii:
[----:B------:R-:W-:Y:S01]  /*0000*/  LDC R1, c[0x0][0x37c] ;  /* 0x0000df00ff017b82 */ /* 0x000fe20000000800 */
[----:B------:R-:W0:Y:S07]  /*0010*/  S2R R0, SR_TID.X ;  /* 0x0000000000007919 */ /* 0x000e2e0000002100 */
[----:B------:R-:W1:Y:S01]  /*0020*/  S2UR UR5, SR_CgaCtaId ;  /* 0x00000000000579c3 */ /* 0x000e620000008800 */
[----:B------:R-:W2:Y:S01]  /*0030*/  LDCU UR6, c[0x0][0x364] ;  /* 0x00006c80ff0677ac */ /* 0x000ea20008000800 */
[----:B------:R-:W-:Y:S01]  /*0040*/  IMAD.MOV.U32 R9, RZ, RZ, RZ ;  /* 0x000000ffff097224 */ /* 0x000fe200078e00ff */
[----:B------:R-:W2:Y:S01]  /*0050*/  S2R R5, SR_TID.Y ;  /* 0x0000000000057919 */ /* 0x000ea20000002200 */
[----:B------:R-:W0:Y:S01]  /*0060*/  LDCU UR7, c[0x0][0x360] ;  /* 0x00006c00ff0777ac */ /* 0x000e220008000800 */
[----:B------:R-:W2:Y:S03]  /*0070*/  S2R R4, SR_CTAID.Y ;  /* 0x0000000000047919 */ /* 0x000ea60000002600 */
[----:B------:R-:W3:Y:S01]  /*0080*/  LDC.64 R10, c[0x0][0x390] ;  /* 0x0000e400ff0a7b82 */ /* 0x000ee20000000a00 */
[----:B------:R-:W4:Y:S01]  /*0090*/  LDCU.64 UR8, c[0x0][0x358] ;  /* 0x00006b00ff0877ac */ /* 0x000f220008000a00 */
[----:B------:R-:W0:Y:S01]  /*00a0*/  S2R R7, SR_CTAID.X ;  /* 0x0000000000077919 */ /* 0x000e220000002500 */
[----:B------:R-:W-:-:S05]  /*00b0*/  UMOV UR4, 0x400 ;  /* 0x0000040000047882 */ /* 0x000fca0000000000 */
[----:B------:R-:W5:Y:S01]  /*00c0*/  LDC.64 R2, c[0x0][0x388] ;  /* 0x0000e200ff027b82 */ /* 0x000f620000000a00 */
[----:B-1----:R-:W-:Y:S01]  /*00d0*/  ULEA UR4, UR5, UR4, 0x18 ;  /* 0x0000000405047291 */ /* 0x002fe2000f8ec0ff */
[----:B---3--:R-:W-:-:S05]  /*00e0*/  LOP3.LUT R6, RZ, R10, RZ, 0x33, !PT ;  /* 0x0000000aff067212 */ /* 0x008fca00078e33ff */
[-C--:B------:R-:W-:Y:S02]  /*00f0*/  IMAD R14, R6, R11.reuse, RZ ;  /* 0x0000000b060e7224 */ /* 0x080fe400078e02ff */
[----:B--2---:R-:W-:Y:S02]  /*0100*/  IMAD R4, R4, UR6, R5 ;  /* 0x0000000604047c24 */ /* 0x004fe4000f8e0205 */
[--C-:B0-----:R-:W-:Y:S02]  /*0110*/  IMAD R7, R7, UR7, R0.reuse ;  /* 0x0000000707077c24 */ /* 0x101fe4000f8e0200 */
[----:B------:R-:W-:Y:S02]  /*0120*/  IMAD R0, R5, UR6, R0 ;  /* 0x0000000605007c24 */ /* 0x000fe4000f8e0200 */
[----:B------:R-:W-:Y:S02]  /*0130*/  IMAD R7, R4, R10, R7 ;  /* 0x0000000a04077224 */ /* 0x000fe400078e0207 */
[----:B------:R-:W-:Y:S01]  /*0140*/  IMAD R5, R10, R11, R11 ;  /* 0x0000000b0a057224 */ /* 0x000fe200078e020b */
[----:B------:R-:W-:Y:S01]  /*0150*/  LEA R0, R0, UR4, 0x2 ;  /* 0x0000000400007c11 */ /* 0x000fe2000f8e10ff */
[----:B-----5:R-:W-:-:S03]  /*0160*/  IMAD.WIDE R2, R7, 0x4, R2 ;  /* 0x0000000407027825 */ /* 0x020fc600078e0202 */
[----:B------:R-:W-:Y:S01]  /*0170*/  ISETP.GT.AND P0, PT, R14, R5, PT ;  /* 0x000000050e00720c */ /* 0x000fe20003f04270 */
[----:B------:R0:W-:Y:S04]  /*0180*/  STS [R0], RZ ;  /* 0x000000ff00007388 */ /* 0x0001e80000000800 */
[----:B----4-:R0:W-:Y:S08]  /*0190*/  STG.E desc[UR8][R2.64], RZ ;  /* 0x000000ff02007986 */ /* 0x0101f0000c101908 */
[----:B------:R-:W-:Y:S05]  /*01a0*/  @P0 BRA `(.L_x_0) ;  /* 0x0000001000140947 */ /* 0x000fea0003800000 */
[----:B------:R-:W-:Y:S01]  /*01b0*/  IABS R12, R10 ;  /* 0x0000000a000c7213 */ /* 0x000fe20000000000 */
[----:B------:R-:W1:Y:S01]  /*01c0*/  LDCU.U16 UR4, c[0x0][0x390] ;  /* 0x00007200ff0477ac */ /* 0x000e620008000400 */
[----:B------:R-:W-:Y:S02]  /*01d0*/  IABS R13, R7 ;  /* 0x00000007000d7213 */ /* 0x000fe40000000000 */
[----:B------:R-:W2:Y:S01]  /*01e0*/  I2F.RP R8, R12 ;  /* 0x0000000c00087306 */ /* 0x000ea20000209400 */
[----:B------:R-:W3:Y:S07]  /*01f0*/  LDCU.U16 UR5, c[0x0][0x394] ;  /* 0x00007280ff0577ac */ /* 0x000eee0008000400 */
[----:B--2---:R-:W2:Y:S01]  /*0200*/  MUFU.RCP R8, R8 ;  /* 0x0000000800087308 */ /* 0x004ea20000001000 */
[----:B-1----:R-:W-:-:S02]  /*0210*/  ULEA UR4, UR4, 0x2, 0x1 ;  /* 0x0000000204047891 */ /* 0x002fc4000f8e08ff */
[----:B---3--:R-:W-:Y:S02]  /*0220*/  UPRMT UR5, UR5, 0x9910, URZ ;  /* 0x0000991005057896 */ /* 0x008fe400080000ff */
[----:B------:R-:W-:-:S05]  /*0230*/  UPRMT UR6, UR4, 0x9910, URZ ;  /* 0x0000991004067896 */ /* 0x000fca00080000ff */
[----:B------:R-:W-:Y:S02]  /*0240*/  UMOV UR4, UR5 ;  /* 0x0000000500047c82 */ /* 0x000fe40008000000 */
[----:B------:R-:W-:Y:S02]  /*0250*/  UMOV UR5, UR6 ;  /* 0x0000000600057c82 */ /* 0x000fe40008000000 */
[----:B------:R-:W-:Y:S01]  /*0260*/  UIMAD UR4, UR4, UR5, URZ ;  /* 0x00000005040472a4 */ /* 0x000fe2000f8e02ff */
[----:B--2---:R-:W-:Y:S01]  /*0270*/  VIADD R4, R8, 0xffffffe ;  /* 0x0ffffffe08047836 */ /* 0x004fe20000000000 */
[----:B------:R-:W1:Y:S01]  /*0280*/  LDCU UR5, c[0x0][0x394] ;  /* 0x00007280ff0577ac */ /* 0x000e620008000800 */
[----:B------:R-:W-:Y:S02]  /*0290*/  VIADD R8, R10, 0x1 ;  /* 0x000000010a087836 */ /* 0x000fe40000000000 */
[----:B------:R2:W3:Y:S01]  /*02a0*/  F2I.FTZ.U32.TRUNC.NTZ R5, R4 ;  /* 0x0000000400057305 */ /* 0x0004e2000021f000 */
[----:B------:R-:W-:Y:S01]  /*02b0*/  ULOP3.LUT UR4, UR4, 0x2, URZ, 0xc0, !UPT ;  /* 0x0000000204047892 */ /* 0x000fe2000f8ec0ff */
[----:B------:R-:W-:-:S02]  /*02c0*/  IMAD R11, R8, R11, RZ ;  /* 0x0000000b080b7224 */ /* 0x000fc400078e02ff */
[----:B------:R-:W-:Y:S01]  /*02d0*/  IMAD R8, R10, R10, RZ ;  /* 0x0000000a0a087224 */ /* 0x000fe200078e02ff */
[----:B------:R-:W-:Y:S01]  /*02e0*/  UIADD3 UR4, UPT, UPT, -UR4, URZ, URZ ;  /* 0x000000ff04047290 */ /* 0x000fe2000fffe1ff */
[----:B------:R-:W-:Y:S02]  /*02f0*/  IMAD.SHL.U32 R11, R11, 0x2, RZ ;  /* 0x000000020b0b7824 */ /* 0x000fe400078e00ff */
[----:B--2---:R-:W-:Y:S02]  /*0300*/  IMAD.MOV.U32 R4, RZ, RZ, RZ ;  /* 0x000000ffff047224 */ /* 0x004fe400078e00ff */
[----:B------:R-:W-:Y:S01]  /*0310*/  IMAD.MOV R16, RZ, RZ, -R11 ;  /* 0x000000ffff107224 */ /* 0x000fe200078e0a0b */
[----:B---3--:R-:W-:-:S05]  /*0320*/  IADD3 R9, PT, PT, RZ, -R5, RZ ;  /* 0x80000005ff097210 */ /* 0x008fca0007ffe0ff */
[----:B------:R-:W-:-:S04]  /*0330*/  IMAD R9, R9, R12, RZ ;  /* 0x0000000c09097224 */ /* 0x000fc800078e02ff */
[----:B------:R-:W-:Y:S01]  /*0340*/  IMAD.HI.U32 R5, R5, R9, R4 ;  /* 0x0000000905057227 */ /* 0x000fe200078e0004 */
[----:B------:R-:W-:-:S04]  /*0350*/  LOP3.LUT R4, R7, R10, RZ, 0x3c, !PT ;  /* 0x0000000a07047212 */ /* 0x000fc800078e3cff */
[----:B------:R-:W-:Y:S01]  /*0360*/  ISETP.GE.AND P2, PT, R4, RZ, PT ;  /* 0x000000ff0400720c */ /* 0x000fe20003f46270 */
[----:B------:R-:W-:-:S04]  /*0370*/  IMAD.HI.U32 R9, R5, R13, RZ ;  /* 0x0000000d05097227 */ /* 0x000fc800078e00ff */
[----:B------:R-:W-:-:S04]  /*0380*/  IMAD.MOV R5, RZ, RZ, -R9 ;  /* 0x000000ffff057224 */ /* 0x000fc800078e0a09 */
[----:B------:R-:W-:Y:S01]  /*0390*/  IMAD R5, R12, R5, R13 ;  /* 0x000000050c057224 */ /* 0x000fe200078e020d */
[----:B------:R-:W-:-:S04]  /*03a0*/  IADD3 R13, PT, PT, R7, R14, RZ ;  /* 0x0000000e070d7210 */ /* 0x000fc80007ffe0ff */
[----:B------:R-:W-:-:S13]  /*03b0*/  ISETP.GT.U32.AND P1, PT, R12, R5, PT ;  /* 0x000000050c00720c */ /* 0x000fda0003f24070 */
[----:B------:R-:W-:Y:S01]  /*03c0*/  @!P1 IADD3 R5, PT, PT, R5, -R12, RZ ;  /* 0x8000000c05059210 */ /* 0x000fe20007ffe0ff */
[----:B------:R-:W-:-:S03]  /*03d0*/  @!P1 VIADD R9, R9, 0x1 ;  /* 0x0000000109099836 */ /* 0x000fc60000000000 */
[----:B------:R-:W-:Y:S02]  /*03e0*/  ISETP.GE.U32.AND P0, PT, R5, R12, PT ;  /* 0x0000000c0500720c */ /* 0x000fe40003f06070 */
[----:B------:R-:W2:Y:S08]  /*03f0*/  LDC R12, c[0x0][0x390] ;  /* 0x0000e400ff0c7b82 */ /* 0x000eb00000000800 */
[----:B------:R-:W3:Y:S03]  /*0400*/  LDC.64 R4, c[0x0][0x380] ;  /* 0x0000e000ff047b82 */ /* 0x000ee60000000a00 */
[----:B------:R-:W-:-:S02]  /*0410*/  @P0 IADD3 R9, PT, PT, R9, 0x1, RZ ;  /* 0x0000000109090810 */ /* 0x000fc40007ffe0ff */
[----:B------:R-:W-:-:S03]  /*0420*/  ISETP.NE.AND P0, PT, R10, RZ, PT ;  /* 0x000000ff0a00720c */ /* 0x000fc60003f05270 */
[----:B------:R-:W-:-:S05]  /*0430*/  @!P2 IMAD.MOV R9, RZ, RZ, -R9 ;  /* 0x000000ffff09a224 */ /* 0x000fca00078e0a09 */
[----:B------:R-:W-:Y:S01]  /*0440*/  SEL R6, R6, R9, !P0 ;  /* 0x0000000906067207 */ /* 0x000fe20004000000 */
[----:B-1----:R-:W-:-:S07]  /*0450*/  IMAD.MOV.U32 R9, RZ, RZ, RZ ;  /* 0x000000ffff097224 */ /* 0x002fce00078e00ff */
.L_x_3:
[C---:B------:R-:W-:Y:S01]  /*0460*/  ISETP.GE.AND P0, PT, R13.reuse, R8, PT ;  /* 0x000000080d00720c */ /* 0x040fe20003f06270 */
[----:B------:R-:W-:Y:S01]  /*0470*/  UIADD3 UR4, UPT, UPT, UR4, 0x1, URZ ;  /* 0x0000000104047890 */ /* 0x000fe2000fffe0ff */
[----:B------:R-:W-:Y:S02]  /*0480*/  BSSY.RECONVERGENT B0, `(.L_x_1) ;  /* 0x0000027000007945 */ /* 0x000fe40003800200 */
[----:B------:R-:W-:Y:S01]  /*0490*/  ISETP.LT.OR P0, PT, R13, RZ, P0 ;  /* 0x000000ff0d00720c */ /* 0x000fe20000701670 */
[----:B------:R-:W-:-:S12]  /*04a0*/  UISETP.NE.AND UP0, UPT, UR4, 0x1, UPT ;  /* 0x000000010400788c */ /* 0x000fd8000bf05270 */
[----:B-1----:R-:W-:Y:S05]  /*04b0*/  @P0 BRA `(.L_x_2) ;  /* 0x00000000008c0947 */ /* 0x002fea0003800000 */
[----:B--2---:R-:W-:Y:S01]  /*04c0*/  IABS R17, R12 ;  /* 0x0000000c00117213 */ /* 0x004fe20000000000 */
[----:B------:R-:W-:-:S03]  /*04d0*/  IMAD.MOV.U32 R14, RZ, RZ, RZ ;  /* 0x000000ffff0e7224 */ /* 0x000fc600078e00ff */
[----:B------:R-:W1:Y:S08]  /*04e0*/  I2F.RP R18, R17 ;  /* 0x0000001100127306 */ /* 0x000e700000209400 */
[----:B-1----:R-:W1:Y:S02]  /*04f0*/  MUFU.RCP R18, R18 ;  /* 0x0000001200127308 */ /* 0x002e640000001000 */
[----:B-1----:R-:W-:-:S06]  /*0500*/  IADD3 R19, PT, PT, R18, 0xffffffe, RZ ;  /* 0x0ffffffe12137810 */ /* 0x002fcc0007ffe0ff */
[----:B------:R-:W1:Y:S02]  /*0510*/  F2I.FTZ.U32.TRUNC.NTZ R15, R19 ;  /* 0x00000013000f7305 */ /* 0x000e64000021f000 */
[----:B-1----:R-:W-:-:S04]  /*0520*/  IMAD.MOV R10, RZ, RZ, -R15 ;  /* 0x000000ffff0a7224 */ /* 0x002fc800078e0a0f */
[----:B------:R-:W-:Y:S01]  /*0530*/  IMAD R21, R10, R17, RZ ;  /* 0x000000110a157224 */ /* 0x000fe200078e02ff */
[----:B------:R-:W-:-:S03]  /*0540*/  IABS R10, R13 ;  /* 0x0000000d000a7213 */ /* 0x000fc60000000000 */
[----:B------:R-:W-:Y:S01]  /*0550*/  IMAD.HI.U32 R21, R15, R21, R14 ;  /* 0x000000150f157227 */ /* 0x000fe200078e000e */
[----:B------:R-:W-:-:S05]  /*0560*/  MOV R14, R10 ;  /* 0x0000000a000e7202 */ /* 0x000fca0000000f00 */
[----:B------:R-:W-:-:S04]  /*0570*/  IMAD.HI.U32 R10, R21, R14, RZ ;  /* 0x0000000e150a7227 */ /* 0x000fc800078e00ff */
[----:B------:R-:W-:-:S04]  /*0580*/  IMAD.MOV R15, RZ, RZ, -R10 ;  /* 0x000000ffff0f7224 */ /* 0x000fc800078e0a0a */
[----:B------:R-:W-:-:S05]  /*0590*/  IMAD R14, R17, R15, R14 ;  /* 0x0000000f110e7224 */ /* 0x000fca00078e020e */
[----:B------:R-:W-:-:S13]  /*05a0*/  ISETP.GT.U32.AND P1, PT, R17, R14, PT ;  /* 0x0000000e1100720c */ /* 0x000fda0003f24070 */
[----:B------:R-:W-:Y:S01]  /*05b0*/  @!P1 IMAD.IADD R14, R14, 0x1, -R17 ;  /* 0x000000010e0e9824 */ /* 0x000fe200078e0a11 */
[----:B------:R-:W-:Y:S02]  /*05c0*/  @!P1 IADD3 R10, PT, PT, R10, 0x1, RZ ;  /* 0x000000010a0a9810 */ /* 0x000fe40007ffe0ff */
[----:B------:R-:W-:Y:S02]  /*05d0*/  ISETP.NE.AND P1, PT, R12, RZ, PT ;  /* 0x000000ff0c00720c */ /* 0x000fe40003f25270 */
[----:B------:R-:W-:Y:S02]  /*05e0*/  ISETP.GE.U32.AND P0, PT, R14, R17, PT ;  /* 0x000000110e00720c */ /* 0x000fe40003f06070 */
[----:B------:R-:W-:-:S04]  /*05f0*/  LOP3.LUT R14, R13, R12, RZ, 0x3c, !PT ;  /* 0x0000000c0d0e7212 */ /* 0x000fc800078e3cff */
[----:B------:R-:W-:-:S07]  /*0600*/  ISETP.GE.AND P2, PT, R14, RZ, PT ;  /* 0x000000ff0e00720c */ /* 0x000fce0003f46270 */
[----:B------:R-:W-:-:S06]  /*0610*/  @P0 VIADD R10, R10, 0x1 ;  /* 0x000000010a0a0836 */ /* 0x000fcc0000000000 */
[----:B------:R-:W-:Y:S01]  /*0620*/  @!P2 IMAD.MOV R10, RZ, RZ, -R10 ;  /* 0x000000ffff0aa224 */ /* 0x000fe200078e0a0a */
[----:B------:R-:W-:-:S04]  /*0630*/  @!P1 LOP3.LUT R10, RZ, R12, RZ, 0x33, !PT ;  /* 0x0000000cff0a9212 */ /* 0x000fc800078e33ff */
[----:B------:R-:W-:-:S05]  /*0640*/  IADD3 R10, PT, PT, -R6, R10, RZ ;  /* 0x0000000a060a7210 */ /* 0x000fca0007ffe1ff */
[----:B------:R-:W-:-:S04]  /*0650*/  IMAD R10, R10, R12, R7 ;  /* 0x0000000c0a0a7224 */ /* 0x000fc800078e0207 */
[C---:B------:R-:W-:Y:S02]  /*0660*/  VIADD R14, R10.reuse, UR5 ;  /* 0x000000050a0e7c36 */ /* 0x040fe40008000000 */
[----:B------:R-:W-:-:S03]  /*0670*/  VIADD R10, R10, -UR5 ;  /* 0x800000050a0a7c36 */ /* 0x000fc60008000000 */
[----:B------:R-:W-:-:S04]  /*0680*/  ISETP.GT.AND P0, PT, R13, R14, PT ;  /* 0x0000000e0d00720c */ /* 0x000fc80003f04270 */
[----:B------:R-:W-:-:S13]  /*0690*/  ISETP.LT.OR P0, PT, R13, R10, P0 ;  /* 0x0000000a0d00720c */ /* 0x000fda0000701670 */
[----:B------:R-:W-:Y:S05]  /*06a0*/  @P0 BRA `(.L_x_2) ;  /* 0x0000000000100947 */ /* 0x000fea0003800000 */
[----:B---3--:R-:W-:-:S06]  /*06b0*/  IMAD.WIDE.U32 R14, R13, 0x4, R4 ;  /* 0x000000040d0e7825 */ /* 0x008fcc00078e0004 */
[----:B------:R-:W2:Y:S02]  /*06c0*/  LDG.E R14, desc[UR8][R14.64] ;  /* 0x000000080e0e7981 */ /* 0x000ea4000c1e1900 */
[----:B--2---:R-:W-:-:S05]  /*06d0*/  FADD R9, R9, R14 ;  /* 0x0000000e09097221 */ /* 0x004fca0000000000 */
[----:B------:R1:W-:Y:S02]  /*06e0*/  STS [R0], R9 ;  /* 0x0000000900007388 */ /* 0x0003e40000000800 */
.L_x_2:
[----:B------:R-:W-:Y:S05]  /*06f0*/  BSYNC.RECONVERGENT B0 ;  /* 0x0000000000007941 */ /* 0x000fea0003800200 */
.L_x_1:
[----:B------:R-:W-:Y:S01]  /*0700*/  IADD3 R16, PT, PT, R16, 0x1, RZ ;  /* 0x0000000110107810 */ /* 0x000fe20007ffe0ff */
[----:B------:R-:W-:Y:S01]  /*0710*/  VIADD R13, R13, 0x1 ;  /* 0x000000010d0d7836 */ /* 0x000fe20000000000 */
[----:B------:R-:W-:Y:S06]  /*0720*/  BRA.U UP0, `(.L_x_3) ;  /* 0xfffffffd004c7547 */ /* 0x000fec000b83ffff */
[----:B------:R-:W-:-:S13]  /*0730*/  ISETP.GE.U32.AND P0, PT, R11, 0x3, PT ;  /* 0x000000030b00780c */ /* 0x000fda0003f06070 */
[----:B------:R-:W-:Y:S05]  /*0740*/  @!P0 BRA `(.L_x_0) ;  /* 0x0000000800ac8947 */ /* 0x000fea0003800000 */
[----:B--2---:R-:W2:Y:S01]  /*0750*/  LDC R12, c[0x0][0x390] ;  /* 0x0000e400ff0c7b82 */ /* 0x004ea20000000800 */
[----:B------:R-:W-:Y:S01]  /*0760*/  VIADD R13, R13, 0x3 ;  /* 0x000000030d0d7836 */ /* 0x000fe20000000000 */
[----:B------:R-:W4:Y:S06]  /*0770*/  LDCU UR4, c[0x0][0x394] ;  /* 0x00007280ff0477ac */ /* 0x000f2c0008000800 */
[----:B---3--:R-:W3:Y:S02]  /*0780*/  LDC.64 R4, c[0x0][0x380] ;  /* 0x0000e000ff047b82 */ /* 0x008ee40000000a00 */
.L_x_12:
[C---:B------:R-:W-:Y:S01]  /*0790*/  VIADD R19, R13.reuse, 0xfffffffd ;  /* 0xfffffffd0d137836 */ /* 0x040fe20000000000 */
[C---:B------:R-:W-:Y:S01]  /*07a0*/  IADD3 R15, PT, PT, R13.reuse, -0x1, RZ ;  /* 0xffffffff0d0f7810 */ /* 0x040fe20007ffe0ff */
[----:B------:R-:W-:Y:S01]  /*07b0*/  VIADD R17, R13, 0xfffffffe ;  /* 0xfffffffe0d117836 */ /* 0x000fe20000000000 */
[----:B------:R-:W-:Y:S01]  /*07c0*/  IADD3 R16, PT, PT, R16, 0x4, RZ ;  /* 0x0000000410107810 */ /* 0x000fe20007ffe0ff */
[----:B------:R-:W-:Y:S01]  /*07d0*/  BSSY.RECONVERGENT B0, `(.L_x_4) ;  /* 0x000002e000007945 */ /* 0x000fe20003800200 */
[-C--:B------:R-:W-:Y:S02]  /*07e0*/  ISETP.GE.AND P1, PT, R19, R8.reuse, PT ;  /* 0x000000081300720c */ /* 0x080fe40003f26270 */
[-C--:B------:R-:W-:Y:S02]  /*07f0*/  ISETP.GE.AND P0, PT, R13, R8.reuse, PT ;  /* 0x000000080d00720c */ /* 0x080fe40003f06270 */
[----:B------:R-:W-:Y:S02]  /*0800*/  ISETP.LT.OR P3, PT, R19, RZ, P1 ;  /* 0x000000ff1300720c */ /* 0x000fe40000f61670 */
[----:B------:R-:W-:-:S02]  /*0810*/  ISETP.GE.AND P5, PT, R17, R8, PT ;  /* 0x000000081100720c */ /* 0x000fc40003fa6270 */
[----:B------:R-:W-:Y:S02]  /*0820*/  ISETP.GE.AND P2, PT, R15, R8, PT ;  /* 0x000000080f00720c */ /* 0x000fe40003f46270 */
[----:B------:R-:W-:Y:S02]  /*0830*/  ISETP.NE.AND P4, PT, R16, 0x1, PT ;  /* 0x000000011000780c */ /* 0x000fe40003f85270 */
[----:B------:R-:W-:Y:S02]  /*0840*/  ISETP.LT.OR P0, PT, R13, RZ, P0 ;  /* 0x000000ff0d00720c */ /* 0x000fe40000701670 */
[----:B------:R-:W-:Y:S02]  /*0850*/  ISETP.LT.OR P1, PT, R17, RZ, P5 ;  /* 0x000000ff1100720c */ /* 0x000fe40002f21670 */
[----:B------:R-:W-:Y:S01]  /*0860*/  ISETP.LT.OR P2, PT, R15, RZ, P2 ;  /* 0x000000ff0f00720c */ /* 0x000fe20001741670 */
[----:B----4-:R-:W-:-:S12]  /*0870*/  @P3 BRA `(.L_x_5) ;  /* 0x00000000008c3947 */ /* 0x010fd80003800000 */
[----:B--2---:R-:W-:Y:S01]  /*0880*/  IABS R14, R12 ;  /* 0x0000000c000e7213 */ /* 0x004fe20000000000 */
[----:B------:R-:W-:Y:S01]  /*0890*/  HFMA2 R10, -RZ, RZ, 0, 0 ;  /* 0x00000000ff0a7431 */ /* 0x000fe200000001ff */
[----:B------:R-:W-:Y:S02]  /*08a0*/  IABS R22, R19 ;  /* 0x0000001300167213 */ /* 0x000fe40000000000 */
[----:B------:R-:W2:Y:S08]  /*08b0*/  I2F.RP R18, R14 ;  /* 0x0000000e00127306 */ /* 0x000eb00000209400 */
[----:B--2---:R-:W2:Y:S02]  /*08c0*/  MUFU.RCP R18, R18 ;  /* 0x0000001200127308 */ /* 0x004ea40000001000 */
[----:B--2---:R-:W-:-:S06]  /*08d0*/  VIADD R20, R18, 0xffffffe ;  /* 0x0ffffffe12147836 */ /* 0x004fcc0000000000 */
[----:B------:R-:W2:Y:S02]  /*08e0*/  F2I.FTZ.U32.TRUNC.NTZ R11, R20 ;  /* 0x00000014000b7305 */ /* 0x000ea4000021f000 */
[----:B--2---:R-:W-:-:S04]  /*08f0*/  IMAD.MOV R21, RZ, RZ, -R11 ;  /* 0x000000ffff157224 */ /* 0x004fc800078e0a0b */
[----:B------:R-:W-:-:S04]  /*0900*/  IMAD R21, R21, R14, RZ ;  /* 0x0000000e15157224 */ /* 0x000fc800078e02ff */
[----:B------:R-:W-:-:S04]  /*0910*/  IMAD.HI.U32 R10, R11, R21, R10 ;  /* 0x000000150b0a7227 */ /* 0x000fc800078e000a */
[----:B------:R-:W-:-:S04]  /*0920*/  IMAD.MOV.U32 R11, RZ, RZ, R22 ;  /* 0x000000ffff0b7224 */ /* 0x000fc800078e0016 */
[----:B------:R-:W-:-:S04]  /*0930*/  IMAD.HI.U32 R10, R10, R11, RZ ;  /* 0x0000000b0a0a7227 */ /* 0x000fc800078e00ff */
[----:B------:R-:W-:-:S04]  /*0940*/  IMAD.MOV R18, RZ, RZ, -R10 ;  /* 0x000000ffff127224 */ /* 0x000fc800078e0a0a */
[----:B------:R-:W-:-:S05]  /*0950*/  IMAD R11, R14, R18, R11 ;  /* 0x000000120e0b7224 */ /* 0x000fca00078e020b */
[----:B------:R-:W-:-:S13]  /*0960*/  ISETP.GT.U32.AND P6, PT, R14, R11, PT ;  /* 0x0000000b0e00720c */ /* 0x000fda0003fc4070 */
[-C--:B------:R-:W-:Y:S01]  /*0970*/  @!P6 IADD3 R11, PT, PT, R11, -R14.reuse, RZ ;  /* 0x8000000e0b0be210 */ /* 0x080fe20007ffe0ff */
[----:B------:R-:W-:Y:S01]  /*0980*/  @!P6 VIADD R10, R10, 0x1 ;  /* 0x000000010a0ae836 */ /* 0x000fe20000000000 */
[----:B------:R-:W-:Y:S02]  /*0990*/  ISETP.NE.AND P6, PT, R12, RZ, PT ;  /* 0x000000ff0c00720c */ /* 0x000fe40003fc5270 */
[----:B------:R-:W-:Y:S02]  /*09a0*/  ISETP.GE.U32.AND P5, PT, R11, R14, PT ;  /* 0x0000000e0b00720c */ /* 0x000fe40003fa6070 */
[----:B------:R-:W-:-:S04]  /*09b0*/  LOP3.LUT R11, R19, R12, RZ, 0x3c, !PT ;  /* 0x0000000c130b7212 */ /* 0x000fc800078e3cff */
[----:B------:R-:W-:-:S07]  /*09c0*/  ISETP.GE.AND P3, PT, R11, RZ, PT ;  /* 0x000000ff0b00720c */ /* 0x000fce0003f66270 */
[----:B------:R-:W-:-:S06]  /*09d0*/  @P5 VIADD R10, R10, 0x1 ;  /* 0x000000010a0a5836 */ /* 0x000fcc0000000000 */
[----:B------:R-:W-:Y:S02]  /*09e0*/  @!P3 IADD3 R10, PT, PT, -R10, RZ, RZ ;  /* 0x000000ff0a0ab210 */ /* 0x000fe40007ffe1ff */
[----:B------:R-:W-:-:S05]  /*09f0*/  @!P6 LOP3.LUT R10, RZ, R12, RZ, 0x33, !PT ;  /* 0x0000000cff0ae212 */ /* 0x000fca00078e33ff */
[----:B------:R-:W-:-:S04]  /*0a00*/  IMAD.IADD R10, R10, 0x1, -R6 ;  /* 0x000000010a0a7824 */ /* 0x000fc800078e0a06 */
[----:B------:R-:W-:-:S04]  /*0a10*/  IMAD R10, R10, R12, R7 ;  /* 0x0000000c0a0a7224 */ /* 0x000fc800078e0207 */
[C---:B----4-:R-:W-:Y:S01]  /*0a20*/  VIADD R14, R10.reuse, UR4 ;  /* 0x000000040a0e7c36 */ /* 0x050fe20008000000 */
[----:B------:R-:W-:-:S04]  /*0a30*/  IADD3 R10, PT, PT, R10, -UR4, RZ ;  /* 0x800000040a0a7c10 */ /* 0x000fc8000fffe0ff */
[----:B------:R-:W-:-:S04]  /*0a40*/  ISETP.GT.AND P3, PT, R19, R14, PT ;  /* 0x0000000e1300720c */ /* 0x000fc80003f64270 */
[----:B------:R-:W-:-:S13]  /*0a50*/  ISETP.LT.OR P3, PT, R19, R10, P3 ;  /* 0x0000000a1300720c */ /* 0x000fda0001f61670 */
[----:B------:R-:W-:Y:S05]  /*0a60*/  @P3 BRA `(.L_x_5) ;  /* 0x0000000000103947 */ /* 0x000fea0003800000 */
[----:B---3--:R-:W-:-:S06]  /*0a70*/  IMAD.WIDE.U32 R10, R19, 0x4, R4 ;  /* 0x00000004130a7825 */ /* 0x008fcc00078e0004 */
[----:B------:R-:W1:Y:S02]  /*0a80*/  LDG.E R10, desc[UR8][R10.64] ;  /* 0x000000080a0a7981 */ /* 0x000e64000c1e1900 */
[----:B-1----:R-:W-:-:S05]  /*0a90*/  FADD R9, R9, R10 ;  /* 0x0000000a09097221 */ /* 0x002fca0000000000 */
[----:B------:R1:W-:Y:S02]  /*0aa0*/  STS [R0], R9 ;  /* 0x0000000900007388 */ /* 0x0003e40000000800 */
.L_x_5:
[----:B----4-:R-:W-:Y:S05]  /*0ab0*/  BSYNC.RECONVERGENT B0 ;  /* 0x0000000000007941 */ /* 0x010fea0003800200 */
.L_x_4:
[----:B------:R-:W-:Y:S04]  /*0ac0*/  BSSY.RECONVERGENT B0, `(.L_x_6) ;  /* 0x0000025000007945 */ /* 0x000fe80003800200 */
[----:B------:R-:W-:Y:S05]  /*0ad0*/  @P1 BRA `(.L_x_7) ;  /* 0x00000000008c1947 */ /* 0x000fea0003800000 */
[----:B--2---:R-:W-:Y:S02]  /*0ae0*/  IABS R18, R12 ;  /* 0x0000000c00127213 */ /* 0x004fe40000000000 */
[----:B------:R-:W-:Y:S02]  /*0af0*/  MOV R10, RZ ;  /* 0x000000ff000a7202 */ /* 0x000fe40000000f00 */
[----:B------:R-:W2:Y:S01]  /*0b00*/  I2F.RP R14, R18 ;  /* 0x00000012000e7306 */ /* 0x000ea20000209400 */
[----:B------:R-:W-:-:S07]  /*0b10*/  IABS R20, R17 ;  /* 0x0000001100147213 */ /* 0x000fce0000000000 */
        /* <DEDUP_REMOVED lines=22> */
[C---:B------:R-:W-:Y:S01]  /*0c80*/  VIADD R14, R10.reuse, UR4 ;  /* 0x000000040a0e7c36 */ /* 0x040fe20008000000 */
        /* <DEDUP_REMOVED lines=8> */
.L_x_7:
[----:B------:R-:W-:Y:S05]  /*0d10*/  BSYNC.RECONVERGENT B0 ;  /* 0x0000000000007941 */ /* 0x000fea0003800200 */
.L_x_6:
[----:B------:R-:W-:Y:S04]  /*0d20*/  BSSY.RECONVERGENT B0, `(.L_x_8) ;  /* 0x0000025000007945 */ /* 0x000fe80003800200 */
[----:B------:R-:W-:Y:S05]  /*0d30*/  @P2 BRA `(.L_x_9) ;  /* 0x00000000008c2947 */ /* 0x000fea0003800000 */
        /* <DEDUP_REMOVED lines=25> */
[----:B------:R-:W-:-:S05]  /*0ed0*/  IMAD R10, R10, R12, R7 ;  /* 0x0000000c0a0a7224 */ /* 0x000fca00078e0207 */
[C---:B------:R-:W-:Y:S01]  /*0ee0*/  IADD3 R14, PT, PT, R10.reuse, UR4, RZ ;  /* 0x000000040a0e7c10 */ /* 0x040fe2000fffe0ff */
[----:B------:R-:W-:-:S03]  /*0ef0*/  VIADD R10, R10, -UR4 ;  /* 0x800000040a0a7c36 */ /* 0x000fc60008000000 */
[----:B------:R-:W-:-:S04]  /*0f00*/  ISETP.GT.AND P1, PT, R15, R14, PT ;  /* 0x0000000e0f00720c */ /* 0x000fc80003f24270 */
[----:B------:R-:W-:-:S13]  /*0f10*/  ISETP.LT.OR P1, PT, R15, R10, P1 ;  /* 0x0000000a0f00720c */ /* 0x000fda0000f21670 */
[----:B------:R-:W-:Y:S05]  /*0f20*/  @P1 BRA `(.L_x_9) ;  /* 0x0000000000101947 */ /* 0x000fea0003800000 */
[----:B---3--:R-:W-:-:S06]  /*0f30*/  IMAD.WIDE.U32 R10, R15, 0x4, R4 ;  /* 0x000000040f0a7825 */ /* 0x008fcc00078e0004 */
[----:B------:R-:W1:Y:S02]  /*0f40*/  LDG.E R10, desc[UR8][R10.64] ;  /* 0x000000080a0a7981 */ /* 0x000e64000c1e1900 */
[----:B-1--4-:R-:W-:-:S05]  /*0f50*/  FADD R9, R9, R10 ;  /* 0x0000000a09097221 */ /* 0x012fca0000000000 */
[----:B------:R1:W-:Y:S02]  /*0f60*/  STS [R0], R9 ;  /* 0x0000000900007388 */ /* 0x0003e40000000800 */
.L_x_9:
[----:B------:R-:W-:Y:S05]  /*0f70*/  BSYNC.RECONVERGENT B0 ;  /* 0x0000000000007941 */ /* 0x000fea0003800200 */
.L_x_8:
[----:B------:R-:W-:Y:S04]  /*0f80*/  BSSY.RECONVERGENT B0, `(.L_x_10) ;  /* 0x0000025000007945 */ /* 0x000fe80003800200 */
[----:B------:R-:W-:Y:S05]  /*0f90*/  @P0 BRA `(.L_x_11) ;  /* 0x00000000008c0947 */ /* 0x000fea0003800000 */
[----:B--2---:R-:W-:Y:S02]  /*0fa0*/  IABS R18, R12 ;  /* 0x0000000c00127213 */ /* 0x004fe40000000000 */
[----:B------:R-:W-:Y:S02]  /*0fb0*/  MOV R10, RZ ;  /* 0x000000ff000a7202 */ /* 0x000fe40000000f00 */
[----:B------:R-:W2:Y:S01]  /*0fc0*/  I2F.RP R14, R18 ;  /* 0x00000012000e7306 */ /* 0x000ea20000209400 */
[----:B------:R-:W-:-:S07]  /*0fd0*/  IABS R19, R13 ;  /* 0x0000000d00137213 */ /* 0x000fce0000000000 */
[----:B--2---:R-:W2:Y:S02]  /*0fe0*/  MUFU.RCP R14, R14 ;  /* 0x0000000e000e7308 */ /* 0x004ea40000001000 */
[----:B--2---:R-:W-:-:S06]  /*0ff0*/  IADD3 R15, PT, PT, R14, 0xffffffe, RZ ;  /* 0x0ffffffe0e0f7810 */ /* 0x004fcc0007ffe0ff */
[----:B------:R-:W2:Y:S02]  /*1000*/  F2I.FTZ.U32.TRUNC.NTZ R11, R15 ;  /* 0x0000000f000b7305 */ /* 0x000ea4000021f000 */
[----:B--2---:R-:W-:-:S04]  /*1010*/  IMAD.MOV R17, RZ, RZ, -R11 ;  /* 0x000000ffff117224 */ /* 0x004fc800078e0a0b */
[----:B------:R-:W-:-:S04]  /*1020*/  IMAD R17, R17, R18, RZ ;  /* 0x0000001211117224 */ /* 0x000fc800078e02ff */
[----:B------:R-:W-:-:S04]  /*1030*/  IMAD.HI.U32 R10, R11, R17, R10 ;  /* 0x000000110b0a7227 */ /* 0x000fc800078e000a */
[----:B------:R-:W-:-:S04]  /*1040*/  IMAD.MOV.U32 R11, RZ, RZ, R19 ;  /* 0x000000ffff0b7224 */ /* 0x000fc800078e0013 */
[----:B------:R-:W-:-:S05]  /*1050*/  IMAD.HI.U32 R10, R10, R11, RZ ;  /* 0x0000000b0a0a7227 */ /* 0x000fca00078e00ff */
[----:B------:R-:W-:-:S05]  /*1060*/  IADD3 R14, PT, PT, -R10, RZ, RZ ;  /* 0x000000ff0a0e7210 */ /* 0x000fca0007ffe1ff */
        /* <DEDUP_REMOVED lines=22> */
.L_x_11:
[----:B------:R-:W-:Y:S05]  /*11d0*/  BSYNC.RECONVERGENT B0 ;  /* 0x0000000000007941 */ /* 0x000fea0003800200 */
.L_x_10:
[----:B------:R-:W-:Y:S01]  /*11e0*/  IADD3 R13, PT, PT, R13, 0x4, RZ ;  /* 0x000000040d0d7810 */ /* 0x000fe20007ffe0ff */
[----:B------:R-:W-:Y:S06]  /*11f0*/  @P4 BRA `(.L_x_12) ;  /* 0xfffffff400644947 */ /* 0x000fec000383ffff */
.L_x_0:
[----:B------:R-:W-:Y:S01]  /*1200*/  STG.E desc[UR8][R2.64], R9 ;  /* 0x0000000902007986 */ /* 0x000fe2000c101908 */
[----:B------:R-:W-:Y:S05]  /*1210*/  EXIT ;  /* 0x000000000000794d */ /* 0x000fea0003800000 */
.L_x_13:
[----:B------:R-:W-:-:S00]  /*1220*/  BRA `(.L_x_13) ;  /* 0xfffffffc00fc7947 */ /* 0x000fc0000383ffff */
[----:B------:R-:W-:-:S00]  /*1230*/  NOP ;  /* 0x0000000000007918 */ /* 0x000fc00000000000 */
        /* <DEDUP_REMOVED lines=12> */
.L_x_14:


//--------------------- .nv.shared._Z12suma2D_SHMEMPfS_ii --------------------------
	.section	.nv.shared._Z12suma2D_SHMEMPfS_ii,"aw",@nobits
	.sectionflags	@""
	.align	4
.nv.shared._Z12suma2D_SHMEMPfS_ii:
	.zero		5120


//--------------------- .nv.shared.reserved.0     --------------------------
	.section	.nv.shared.reserved.0,"aw",@nobits
	.weak		__nv_reservedSMEM_offset_0_alias
	.size		__nv_reservedSMEM_offset_0_alias, 0, 64
	.other		__nv_reservedSMEM_offset_0_alias,@"STO_CUDA_RESERVED_SHARED STV_DEFAULT"
__nv_reservedSMEM_offset_0_alias:
	.zero		0
	.zero		64


//--------------------- .nv.constant0._Z12suma2D_SHMEMPfS_ii --------------------------
	.section	.nv.constant0._Z12suma2D_SHMEMPfS_ii,"a",@progbits
	.sectionflags	@""
	.align	4
.nv.constant0._Z12suma2D_SHMEMPfS_ii:
	.zero		920


//--------------------- SYMBOLS --------------------------

	.type		.nv.reservedSmem.offset0,@object
	.size		.nv.reservedSmem.offset0,0x4
	.type		.nv.reservedSmem.cap,@object
	.size		.nv.reservedSmem.cap,0x4
